//
// Generated by NVIDIA NVVM Compiler
//
// Compiler Build ID: CL-36424714
// Cuda compilation tools, release 13.0, V13.0.88
// Based on NVVM 20.0.0
//

.version 9.0
.target sm_100
.address_size 64

	// .globl	_Z14wmma_mm_kernelI6__halffLi16ELi16ELi16EEvPKT_S3_PT0_iii

.visible .entry _Z14wmma_mm_kernelI6__halffLi16ELi16ELi16EEvPKT_S3_PT0_iii(
	.param .u64 .ptr .align 1 _Z14wmma_mm_kernelI6__halffLi16ELi16ELi16EEvPKT_S3_PT0_iii_param_0,
	.param .u64 .ptr .align 1 _Z14wmma_mm_kernelI6__halffLi16ELi16ELi16EEvPKT_S3_PT0_iii_param_1,
	.param .u64 .ptr .align 1 _Z14wmma_mm_kernelI6__halffLi16ELi16ELi16EEvPKT_S3_PT0_iii_param_2,
	.param .u32 _Z14wmma_mm_kernelI6__halffLi16ELi16ELi16EEvPKT_S3_PT0_iii_param_3,
	.param .u32 _Z14wmma_mm_kernelI6__halffLi16ELi16ELi16EEvPKT_S3_PT0_iii_param_4,
	.param .u32 _Z14wmma_mm_kernelI6__halffLi16ELi16ELi16EEvPKT_S3_PT0_iii_param_5
)
{
	.reg .pred 	%p<9>;
	.reg .b32 	%r<154>;
	.reg .b32 	%f<205>;
	.reg .b64 	%rd<51>;

	ld.param.u64 	%rd4, [_Z14wmma_mm_kernelI6__halffLi16ELi16ELi16EEvPKT_S3_PT0_iii_param_0];
	ld.param.u64 	%rd5, [_Z14wmma_mm_kernelI6__halffLi16ELi16ELi16EEvPKT_S3_PT0_iii_param_1];
	ld.param.u32 	%r35, [_Z14wmma_mm_kernelI6__halffLi16ELi16ELi16EEvPKT_S3_PT0_iii_param_3];
	ld.param.u32 	%r36, [_Z14wmma_mm_kernelI6__halffLi16ELi16ELi16EEvPKT_S3_PT0_iii_param_4];
	ld.param.u32 	%r37, [_Z14wmma_mm_kernelI6__halffLi16ELi16ELi16EEvPKT_S3_PT0_iii_param_5];
	cvta.to.global.u64 	%rd1, %rd5;
	cvta.to.global.u64 	%rd2, %rd4;
	mov.u32 	%r38, %ctaid.x;
	mov.u32 	%r39, %ntid.x;
	mov.u32 	%r40, %tid.x;
	mad.lo.s32 	%r41, %r38, %r39, %r40;
	shr.u32 	%r1, %r41, 5;
	mov.u32 	%r42, %ctaid.y;
	mov.u32 	%r43, %ntid.y;
	mov.u32 	%r44, %tid.y;
	mad.lo.s32 	%r2, %r42, %r43, %r44;
	setp.lt.s32 	%p2, %r36, 1;
	mov.f32 	%f133, 0f00000000;
	mov.f32 	%f134, %f133;
	mov.f32 	%f135, %f133;
	mov.f32 	%f136, %f133;
	mov.f32 	%f137, %f133;
	mov.f32 	%f138, %f133;
	mov.f32 	%f139, %f133;
	mov.f32 	%f140, %f133;
	@%p2 bra 	$L__BB0_17;
	shl.b32 	%r46, %r1, 4;
	shl.b32 	%r47, %r2, 4;
	setp.ge.s32 	%p3, %r46, %r35;
	setp.ge.s32 	%p4, %r47, %r37;
	or.pred  	%p1, %p3, %p4;
	mul.lo.s32 	%r148, %r36, %r46;
	add.s32 	%r48, %r36, -1;
	shr.u32 	%r49, %r48, 4;
	add.s32 	%r4, %r49, 1;
	and.b32  	%r5, %r4, 3;
	setp.lt.u32 	%p5, %r36, 49;
	mov.b32 	%r150, 0;
	mov.f32 	%f133, 0f00000000;
	@%p5 bra 	$L__BB0_12;
	mul.lo.s32 	%r147, %r37, 48;
	shl.b32 	%r146, %r37, 5;
	shl.b32 	%r144, %r37, 4;
	and.b32  	%r51, %r4, 536870908;
	neg.s32 	%r143, %r51;
	mov.f32 	%f133, 0f00000000;
	mov.b32 	%r145, 0;
	mov.f32 	%f134, %f133;
	mov.f32 	%f135, %f133;
	mov.f32 	%f136, %f133;
	mov.f32 	%f137, %f133;
	mov.f32 	%f138, %f133;
	mov.f32 	%f139, %f133;
	mov.f32 	%f140, %f133;
	mov.u32 	%r150, %r145;
$L__BB0_3:
	@%p1 bra 	$L__BB0_5;
	mul.wide.u32 	%rd6, %r148, 2;
	add.s64 	%rd7, %rd2, %rd6;
	wmma.load.a.sync.aligned.row.m16n16k16.global.f16 	{%r52, %r53, %r54, %r55, %r56, %r57, %r58, %r59}, [%rd7], %r36;
	cvt.s64.s32 	%rd8, %r145;
	cvt.u64.u32 	%rd9, %r47;
	add.s64 	%rd10, %rd8, %rd9;
	shl.b64 	%rd11, %rd10, 1;
	add.s64 	%rd12, %rd1, %rd11;
	wmma.load.b.sync.aligned.row.m16n16k16.global.f16 	{%r61, %r62, %r63, %r64, %r65, %r66, %r67, %r68}, [%rd12], %r37;
	wmma.mma.sync.aligned.row.row.m16n16k16.f32.f32 {%f140, %f139, %f138, %f137, %f136, %f135, %f134, %f133}, {%r52, %r53, %r54, %r55, %r56, %r57, %r58, %r59}, {%r61, %r62, %r63, %r64, %r65, %r66, %r67, %r68}, {%f140, %f139, %f138, %f137, %f136, %f135, %f134, %f133};
$L__BB0_5:
	@%p1 bra 	$L__BB0_7;
	mul.wide.u32 	%rd13, %r148, 2;
	add.s64 	%rd14, %rd2, %rd13;
	add.s64 	%rd15, %rd14, 32;
	wmma.load.a.sync.aligned.row.m16n16k16.global.f16 	{%r69, %r70, %r71, %r72, %r73, %r74, %r75, %r76}, [%rd15], %r36;
	cvt.s64.s32 	%rd16, %r144;
	cvt.u64.u32 	%rd17, %r47;
	add.s64 	%rd18, %rd16, %rd17;
	shl.b64 	%rd19, %rd18, 1;
	add.s64 	%rd20, %rd1, %rd19;
	wmma.load.b.sync.aligned.row.m16n16k16.global.f16 	{%r78, %r79, %r80, %r81, %r82, %r83, %r84, %r85}, [%rd20], %r37;
	wmma.mma.sync.aligned.row.row.m16n16k16.f32.f32 {%f140, %f139, %f138, %f137, %f136, %f135, %f134, %f133}, {%r69, %r70, %r71, %r72, %r73, %r74, %r75, %r76}, {%r78, %r79, %r80, %r81, %r82, %r83, %r84, %r85}, {%f140, %f139, %f138, %f137, %f136, %f135, %f134, %f133};
$L__BB0_7:
	@%p1 bra 	$L__BB0_9;
	mul.wide.u32 	%rd21, %r148, 2;
	add.s64 	%rd22, %rd2, %rd21;
	add.s64 	%rd23, %rd22, 64;
	wmma.load.a.sync.aligned.row.m16n16k16.global.f16 	{%r86, %r87, %r88, %r89, %r90, %r91, %r92, %r93}, [%rd23], %r36;
	cvt.s64.s32 	%rd24, %r146;
	cvt.u64.u32 	%rd25, %r47;
	add.s64 	%rd26, %rd24, %rd25;
	shl.b64 	%rd27, %rd26, 1;
	add.s64 	%rd28, %rd1, %rd27;
	wmma.load.b.sync.aligned.row.m16n16k16.global.f16 	{%r95, %r96, %r97, %r98, %r99, %r100, %r101, %r102}, [%rd28], %r37;
	wmma.mma.sync.aligned.row.row.m16n16k16.f32.f32 {%f140, %f139, %f138, %f137, %f136, %f135, %f134, %f133}, {%r86, %r87, %r88, %r89, %r90, %r91, %r92, %r93}, {%r95, %r96, %r97, %r98, %r99, %r100, %r101, %r102}, {%f140, %f139, %f138, %f137, %f136, %f135, %f134, %f133};
$L__BB0_9:
	@%p1 bra 	$L__BB0_11;
	mul.wide.u32 	%rd29, %r148, 2;
	add.s64 	%rd30, %rd2, %rd29;
	add.s64 	%rd31, %rd30, 96;
	wmma.load.a.sync.aligned.row.m16n16k16.global.f16 	{%r103, %r104, %r105, %r106, %r107, %r108, %r109, %r110}, [%rd31], %r36;
	cvt.s64.s32 	%rd32, %r147;
	cvt.u64.u32 	%rd33, %r47;
	add.s64 	%rd34, %rd32, %rd33;
	shl.b64 	%rd35, %rd34, 1;
	add.s64 	%rd36, %rd1, %rd35;
	wmma.load.b.sync.aligned.row.m16n16k16.global.f16 	{%r112, %r113, %r114, %r115, %r116, %r117, %r118, %r119}, [%rd36], %r37;
	wmma.mma.sync.aligned.row.row.m16n16k16.f32.f32 {%f140, %f139, %f138, %f137, %f136, %f135, %f134, %f133}, {%r103, %r104, %r105, %r106, %r107, %r108, %r109, %r110}, {%r112, %r113, %r114, %r115, %r116, %r117, %r118, %r119}, {%f140, %f139, %f138, %f137, %f136, %f135, %f134, %f133};
$L__BB0_11:
	add.s32 	%r150, %r150, 64;
	add.s32 	%r148, %r148, 64;
	shl.b32 	%r120, %r37, 6;
	add.s32 	%r147, %r147, %r120;
	add.s32 	%r146, %r146, %r120;
	add.s32 	%r145, %r145, %r120;
	add.s32 	%r144, %r144, %r120;
	add.s32 	%r143, %r143, 4;
	setp.ne.s32 	%p6, %r143, 0;
	@%p6 bra 	$L__BB0_3;
$L__BB0_12:
	setp.eq.s32 	%p7, %r5, 0;
	@%p7 bra 	$L__BB0_17;
	mul.lo.s32 	%r153, %r150, %r37;
	shl.b32 	%r26, %r37, 4;
	mul.lo.s32 	%r121, %r1, %r36;
	shl.b32 	%r122, %r121, 4;
	add.s32 	%r152, %r150, %r122;
	neg.s32 	%r151, %r5;
$L__BB0_14:
	.pragma "nounroll";
	@%p1 bra 	$L__BB0_16;
	mul.wide.u32 	%rd37, %r152, 2;
	add.s64 	%rd38, %rd2, %rd37;
	wmma.load.a.sync.aligned.row.m16n16k16.global.f16 	{%r123, %r124, %r125, %r126, %r127, %r128, %r129, %r130}, [%rd38], %r36;
	cvt.s64.s32 	%rd39, %r153;
	cvt.u64.u32 	%rd40, %r47;
	add.s64 	%rd41, %rd39, %rd40;
	shl.b64 	%rd42, %rd41, 1;
	add.s64 	%rd43, %rd1, %rd42;
	wmma.load.b.sync.aligned.row.m16n16k16.global.f16 	{%r132, %r133, %r134, %r135, %r136, %r137, %r138, %r139}, [%rd43], %r37;
	wmma.mma.sync.aligned.row.row.m16n16k16.f32.f32 {%f140, %f139, %f138, %f137, %f136, %f135, %f134, %f133}, {%r123, %r124, %r125, %r126, %r127, %r128, %r129, %r130}, {%r132, %r133, %r134, %r135, %r136, %r137, %r138, %r139}, {%f140, %f139, %f138, %f137, %f136, %f135, %f134, %f133};
$L__BB0_16:
	add.s32 	%r153, %r153, %r26;
	add.s32 	%r152, %r152, 16;
	add.s32 	%r151, %r151, 1;
	setp.ne.s32 	%p8, %r151, 0;
	@%p8 bra 	$L__BB0_14;
$L__BB0_17:
	ld.param.u64 	%rd50, [_Z14wmma_mm_kernelI6__halffLi16ELi16ELi16EEvPKT_S3_PT0_iii_param_2];
	cvta.to.global.u64 	%rd44, %rd50;
	shl.b32 	%r140, %r2, 4;
	mul.lo.s32 	%r141, %r1, %r37;
	shl.b32 	%r142, %r141, 4;
	cvt.s64.s32 	%rd45, %r142;
	cvt.u64.u32 	%rd46, %r140;
	add.s64 	%rd47, %rd45, %rd46;
	shl.b64 	%rd48, %rd47, 2;
	add.s64 	%rd49, %rd44, %rd48;
	wmma.store.d.sync.aligned.row.m16n16k16.global.f32 	[%rd49], {%f140, %f139, %f138, %f137, %f136, %f135, %f134, %f133}, %r37;
	ret;

}


// ===== COMPILED SASS (sm_100) =====

	.target	sm_100

	.elftype	@"ET_EXEC"


//--------------------- .note.nv.tkinfo           --------------------------
	.section	.note.nv.tkinfo,"",@"SHT_NOTE"
	.sectionflags	@"SHF_NOTE_NV_TKINFO"
	.tkinfo
        /*0018*/ 	.word	0x00000002
        /*0030*/ 	.string	""
        /*0030*/ 	.string	"ptxas"
        /*0030*/ 	.string	"Cuda compilation tools, release 13.0, V13.0.88"
        /*0030*/ 	.string	"Build cuda_13.0.r13.0/compiler.36424714_0"
        /*0030*/ 	.string	"-arch sm_100 -m 64 "



//--------------------- .note.nv.cuinfo           --------------------------
	.section	.note.nv.cuinfo,"",@"SHT_NOTE"
	.sectionflags	@"SHF_NOTE_NV_CUINFO"
        /*0018*/ 	.short	0x0002
        /*001a*/ 	.short	0x0064
        /*001c*/ 	.short	0x0082
	.zero		2


//--------------------- .nv.info                  --------------------------
	.section	.nv.info,"",@"SHT_CUDA_INFO"
	.align	4


	//----- nvinfo : EIATTR_REGCOUNT
	.align		4
        /*0000*/ 	.byte	0x04, 0x2f
        /*0002*/ 	.short	(.L_1 - .L_0)
	.align		4
.L_0:
        /*0004*/ 	.word	index@(_Z14wmma_mm_kernelI6__halffLi16ELi16ELi16EEvPKT_S3_PT0_iii)
        /*0008*/ 	.word	0x00000020


	//----- nvinfo : EIATTR_FRAME_SIZE
	.align		4
.L_1:
        /*000c*/ 	.byte	0x04, 0x11
        /*000e*/ 	.short	(.L_3 - .L_2)
	.align		4
.L_2:
        /*0010*/ 	.word	index@(_Z14wmma_mm_kernelI6__halffLi16ELi16ELi16EEvPKT_S3_PT0_iii)
        /*0014*/ 	.word	0x00000000


	//----- nvinfo : EIATTR_MIN_STACK_SIZE
	.align		4
.L_3:
        /*0018*/ 	.byte	0x04, 0x12
        /*001a*/ 	.short	(.L_5 - .L_4)
	.align		4
.L_4:
        /*001c*/ 	.word	index@(_Z14wmma_mm_kernelI6__halffLi16ELi16ELi16EEvPKT_S3_PT0_iii)
        /*0020*/ 	.word	0x00000000
.L_5:


//--------------------- .nv.compat                --------------------------
	.section	.nv.compat,"",@"SHT_CUDA_COMPAT_INFO"
	.align	4
        /*0000*/ 	.byte	0x02, 0x09, 0x00, 0x00, 0x02, 0x02, 0x01, 0x00, 0x02, 0x05, 0x05, 0x00, 0x03, 0x07, 0x01, 0x01
        /*0010*/ 	.byte	0x02, 0x03, 0x00, 0x00, 0x02, 0x06, 0x01, 0x00, 0x04, 0x0b, 0x08, 0x00, 0x09, 0x00, 0x00, 0x00
        /*0020*/ 	.byte	0x00, 0x00, 0x00, 0x00


//--------------------- .nv.info._Z14wmma_mm_kernelI6__halffLi16ELi16ELi16EEvPKT_S3_PT0_iii --------------------------
	.section	.nv.info._Z14wmma_mm_kernelI6__halffLi16ELi16ELi16EEvPKT_S3_PT0_iii,"",@"SHT_CUDA_INFO"
	.sectionflags	@""
	.align	4


	//----- nvinfo : EIATTR_CUDA_API_VERSION
	.align		4
        /*0000*/ 	.byte	0x04, 0x37
        /*0002*/ 	.short	(.L_7 - .L_6)
.L_6:
        /*0004*/ 	.word	0x00000082


	//----- nvinfo : EIATTR_KPARAM_INFO
	.align		4
.L_7:
        /*0008*/ 	.byte	0x04, 0x17
        /*000a*/ 	.short	(.L_9 - .L_8)
.L_8:
        /*000c*/ 	.word	0x00000000
        /*0010*/ 	.short	0x0005
        /*0012*/ 	.short	0x0020
        /*0014*/ 	.byte	0x00, 0xf0, 0x11, 0x00


	//----- nvinfo : EIATTR_KPARAM_INFO
	.align		4
.L_9:
        /*0018*/ 	.byte	0x04, 0x17
        /*001a*/ 	.short	(.L_11 - .L_10)
.L_10:
        /*001c*/ 	.word	0x00000000
        /*0020*/ 	.short	0x0004
        /*0022*/ 	.short	0x001c
        /*0024*/ 	.byte	0x00, 0xf0, 0x11, 0x00


	//----- nvinfo : EIATTR_KPARAM_INFO
	.align		4
.L_11:
        /*0028*/ 	.byte	0x04, 0x17
        /*002a*/ 	.short	(.L_13 - .L_12)
.L_12:
        /*002c*/ 	.word	0x00000000
        /*0030*/ 	.short	0x0003
        /*0032*/ 	.short	0x0018
        /*0034*/ 	.byte	0x00, 0xf0, 0x11, 0x00


	//----- nvinfo : EIATTR_KPARAM_INFO
	.align		4
.L_13:
        /*0038*/ 	.byte	0x04, 0x17
        /*003a*/ 	.short	(.L_15 - .L_14)
.L_14:
        /*003c*/ 	.word	0x00000000
        /*0040*/ 	.short	0x0002
        /*0042*/ 	.short	0x0010
        /*0044*/ 	.byte	0x00, 0xf5, 0x21, 0x00


	//----- nvinfo : EIATTR_KPARAM_INFO
	.align		4
.L_15:
        /*0048*/ 	.byte	0x04, 0x17
        /*004a*/ 	.short	(.L_17 - .L_16)
.L_16:
        /*004c*/ 	.word	0x00000000
        /*0050*/ 	.short	0x0001
        /*0052*/ 	.short	0x0008
        /*0054*/ 	.byte	0x00, 0xf5, 0x21, 0x00


	//----- nvinfo : EIATTR_KPARAM_INFO
	.align		4
.L_17:
        /*0058*/ 	.byte	0x04, 0x17
        /*005a*/ 	.short	(.L_19 - .L_18)
.L_18:
        /*005c*/ 	.word	0x00000000
        /*0060*/ 	.short	0x0000
        /*0062*/ 	.short	0x0000
        /*0064*/ 	.byte	0x00, 0xf5, 0x21, 0x00


	//----- nvinfo : EIATTR_SPARSE_MMA_MASK
	.align		4
.L_19:
        /*0068*/ 	.byte	0x03, 0x50
        /*006a*/ 	.short	0x0000


	//----- nvinfo : EIATTR_WMMA_USED
	.align		4
        /*006c*/ 	.byte	0x01, 0x2b
	.zero		2


	//----- nvinfo : EIATTR_MAXREG_COUNT
	.align		4
        /*0070*/ 	.byte	0x03, 0x1b
        /*0072*/ 	.short	0x00ff


	//----- nvinfo : EIATTR_MERCURY_ISA_VERSION
	.align		4
        /*0074*/ 	.byte	0x03, 0x5f
        /*0076*/ 	.short	0x0101


	//----- nvinfo : EIATTR_VRC_CTA_INIT_COUNT
	.align		4
        /*0078*/ 	.byte	0x02, 0x4a
	.zero		1
	.zero		1


	//----- nvinfo : EIATTR_EXIT_INSTR_OFFSETS
	.align		4
        /*007c*/ 	.byte	0x04, 0x1c
        /*007e*/ 	.short	(.L_21 - .L_20)


	//   ....[0]....
.L_20:
        /*0080*/ 	.word	0x00001350


	//----- nvinfo : EIATTR_CRS_STACK_SIZE
	.align		4
.L_21:
        /*0084*/ 	.byte	0x04, 0x1e
        /*0086*/ 	.short	(.L_23 - .L_22)
.L_22:
        /*0088*/ 	.word	0x00000000


	//----- nvinfo : EIATTR_CBANK_PARAM_SIZE
	.align		4
.L_23:
        /*008c*/ 	.byte	0x03, 0x19
        /*008e*/ 	.short	0x0024


	//----- nvinfo : EIATTR_PARAM_CBANK
	.align		4
        /*0090*/ 	.byte	0x04, 0x0a
        /*0092*/ 	.short	(.L_25 - .L_24)
	.align		4
.L_24:
        /*0094*/ 	.word	index@(.nv.constant0._Z14wmma_mm_kernelI6__halffLi16ELi16ELi16EEvPKT_S3_PT0_iii)
        /*0098*/ 	.short	0x0380
        /*009a*/ 	.short	0x0024


	//----- nvinfo : EIATTR_SW_WAR
	.align		4
.L_25:
        /*009c*/ 	.byte	0x04, 0x36
        /*009e*/ 	.short	(.L_27 - .L_26)
.L_26:
        /*00a0*/ 	.word	0x00000008
.L_27:


//--------------------- .nv.callgraph             --------------------------
	.section	.nv.callgraph,"",@"SHT_CUDA_CALLGRAPH"
	.align	4
	.sectionentsize	8
	.align		4
        /*0000*/ 	.word	0x00000000
	.align		4
        /*0004*/ 	.word	0xffffffff
	.align		4
        /*0008*/ 	.word	0x00000000
	.align		4
        /*000c*/ 	.word	0xfffffffe
	.align		4
        /*0010*/ 	.word	0x00000000
	.align		4
        /*0014*/ 	.word	0xfffffffd
	.align		4
        /*0018*/ 	.word	0x00000000
	.align		4
        /*001c*/ 	.word	0xfffffffc


//--------------------- .text._Z14wmma_mm_kernelI6__halffLi16ELi16ELi16EEvPKT_S3_PT0_iii --------------------------
	.section	.text._Z14wmma_mm_kernelI6__halffLi16ELi16ELi16EEvPKT_S3_PT0_iii,"ax",@progbits
	.align	128
        .global         _Z14wmma_mm_kernelI6__halffLi16ELi16ELi16EEvPKT_S3_PT0_iii
        .type           _Z14wmma_mm_kernelI6__halffLi16ELi16ELi16EEvPKT_S3_PT0_iii,@function
        .size           _Z14wmma_mm_kernelI6__halffLi16ELi16ELi16EEvPKT_S3_PT0_iii,(.L_x_11 - _Z14wmma_mm_kernelI6__halffLi16ELi16ELi16EEvPKT_S3_PT0_iii)
        .other          _Z14wmma_mm_kernelI6__halffLi16ELi16ELi16EEvPKT_S3_PT0_iii,@"STO_CUDA_ENTRY STV_DEFAULT"
_Z14wmma_mm_kernelI6__halffLi16ELi16ELi16EEvPKT_S3_PT0_iii:
.text._Z14wmma_mm_kernelI6__halffLi16ELi16ELi16EEvPKT_S3_PT0_iii:
[----:B------:R-:W-:Y:S01]  /*0000*/  LDC R1, c[0x0][0x37c] ;  /* 0x0000df00ff017b82 */ /* 0x000fe20000000800 */
[----:B------:R-:W0:Y:S07]  /*0010*/  S2R R0, SR_TID.X ;  /* 0x0000000000007919 */ /* 0x000e2e0000002100 */
[----:B------:R-:W0:Y:S01]  /*0020*/  S2UR UR4, SR_CTAID.X ;  /* 0x00000000000479c3 */ /* 0x000e220000002500 */
[----:B------:R-:W1:Y:S01]  /*0030*/  LDCU UR8, c[0x0][0x39c] ;  /* 0x00007380ff0877ac */ /* 0x000e620008000800 */
[----:B------:R-:W-:Y:S01]  /*0040*/  CS2R R10, SRZ ;  /* 0x00000000000a7805 */ /* 0x000fe2000001ff00 */
[----:B------:R-:W2:Y:S01]  /*0050*/  S2R R3, SR_TID.Y ;  /* 0x0000000000037919 */ /* 0x000ea20000002200 */
[----:B------:R-:W-:-:S02]  /*0060*/  CS2R R8, SRZ ;  /* 0x0000000000087805 */ /* 0x000fc4000001ff00 */
[----:B------:R-:W-:Y:S02]  /*0070*/  CS2R R6, SRZ ;  /* 0x0000000000067805 */ /* 0x000fe4000001ff00 */
[----:B------:R-:W-:Y:S01]  /*0080*/  CS2R R4, SRZ ;  /* 0x0000000000047805 */ /* 0x000fe2000001ff00 */
[----:B------:R-:W3:Y:S01]  /*0090*/  LDCU.64 UR6, c[0x0][0x358] ;  /* 0x00006b00ff0677ac */ /* 0x000ee20008000a00 */
[----:B------:R-:W0:Y:S08]  /*00a0*/  LDC R25, c[0x0][0x360] ;  /* 0x0000d800ff197b82 */ /* 0x000e300000000800 */
[----:B------:R-:W2:Y:S01]  /*00b0*/  S2UR UR5, SR_CTAID.Y ;  /* 0x00000000000579c3 */ /* 0x000ea20000002600 */
[----:B-1----:R-:W-:-:S07]  /*00c0*/  UISETP.GE.AND UP0, UPT, UR8, 0x1, UPT ;  /* 0x000000010800788c */ /* 0x002fce000bf06270 */
[----:B------:R-:W2:Y:S01]  /*00d0*/  LDC R24, c[0x0][0x364] ;  /* 0x0000d900ff187b82 */ /* 0x000ea20000000800 */
[----:B0-----:R-:W-:-:S05]  /*00e0*/  IMAD R25, R25, UR4, R0 ;  /* 0x0000000419197c24 */ /* 0x001fca000f8e0200 */
[----:B------:R-:W-:Y:S01]  /*00f0*/  SHF.R.U32.HI R25, RZ, 0x5, R25 ;  /* 0x00000005ff197819 */ /* 0x000fe20000011619 */
[----:B--2---:R-:W-:Y:S01]  /*0100*/  IMAD R24, R24, UR5, R3 ;  /* 0x0000000518187c24 */ /* 0x004fe2000f8e0203 */
[----:B---3--:R-:W-:Y:S06]  /*0110*/  BRA.U !UP0, `(.L_x_0) ;  /* 0x0000001108347547 */ /* 0x008fec000b800000 */
[----:B------:R-:W0:Y:S01]  /*0120*/  LDCU UR4, c[0x0][0x3a0] ;  /* 0x00007400ff0477ac */ /* 0x000e220008000800 */
[----:B------:R-:W-:Y:S02]  /*0130*/  IMAD.SHL.U32 R0, R24, 0x10, RZ ;  /* 0x0000001018007824 */ /* 0x000fe400078e00ff */
[----:B------:R-:W-:Y:S01]  /*0140*/  IMAD.MOV.U32 R18, RZ, RZ, RZ ;  /* 0x000000ffff127224 */ /* 0x000fe200078e00ff */
[----:B------:R-:W1:Y:S01]  /*0150*/  LDCU UR5, c[0x0][0x398] ;  /* 0x00007300ff0577ac */ /* 0x000e620008000800 */
[----:B------:R-:W-:Y:S01]  /*0160*/  IMAD.MOV.U32 R11, RZ, RZ, RZ ;  /* 0x000000ffff0b7224 */ /* 0x000fe200078e00ff */
[----:B------:R-:W-:Y:S01]  /*0170*/  UISETP.GE.U32.AND UP0, UPT, UR8, 0x31, UPT ;  /* 0x000000310800788c */ /* 0x000fe2000bf06070 */
[----:B------:R-:W2:Y:S01]  /*0180*/  LDCU.64 UR10, c[0x0][0x388] ;  /* 0x00007100ff0a77ac */ /* 0x000ea20008000a00 */
[----:B0-----:R-:W-:Y:S01]  /*0190*/  IMAD.U32 R13, RZ, RZ, UR4 ;  /* 0x00000004ff0d7e24 */ /* 0x001fe2000f8e00ff */
[----:B------:R-:W-:-:S04]  /*01a0*/  UIADD3 UR4, UPT, UPT, UR8, -0x1, URZ ;  /* 0xffffffff08047890 */ /* 0x000fc8000fffe0ff */
[----:B------:R-:W-:Y:S01]  /*01b0*/  ISETP.GE.AND P0, PT, R0, R13, PT ;  /* 0x0000000d0000720c */ /* 0x000fe20003f06270 */
[----:B------:R-:W-:Y:S01]  /*01c0*/  IMAD.SHL.U32 R0, R25, 0x10, RZ ;  /* 0x0000001019007824 */ /* 0x000fe200078e00ff */
[----:B------:R-:W-:-:S03]  /*01d0*/  ULEA.HI UR4, UR4, 0x1, URZ, 0x1c ;  /* 0x0000000104047891 */ /* 0x000fc6000f8fe0ff */
[C---:B------:R-:W-:Y:S01]  /*01e0*/  IMAD R19, R0.reuse, UR8, RZ ;  /* 0x0000000800137c24 */ /* 0x040fe2000f8e02ff */
[----:B-1----:R-:W-:Y:S01]  /*01f0*/  ISETP.GE.OR P0, PT, R0, UR5, P0 ;  /* 0x0000000500007c0c */ /* 0x002fe20008706670 */
[----:B--2---:R-:W-:-:S12]  /*0200*/  BRA.U !UP0, `(.L_x_1) ;  /* 0x0000000d08087547 */ /* 0x004fd8000b800000 */
[----:B------:R-:W-:Y:S01]  /*0210*/  ULOP3.LUT UR4, UR4, 0x1ffffffc, URZ, 0xc0, !UPT ;  /* 0x1ffffffc04047892 */ /* 0x000fe2000f8ec0ff */
[----:B------:R-:W-:Y:S01]  /*0220*/  BSSY.RECONVERGENT B0, `(.L_x_1) ;  /* 0x00000c0000007945 */ /* 0x000fe20003800200 */
[C---:B------:R-:W-:Y:S01]  /*0230*/  IMAD R0, R13.reuse, 0x30, RZ ;  /* 0x000000300d007824 */ /* 0x040fe200078e02ff */
[----:B------:R-:W-:Y:S01]  /*0240*/  CS2R R10, SRZ ;  /* 0x00000000000a7805 */ /* 0x000fe2000001ff00 */
[----:B------:R-:W-:Y:S01]  /*0250*/  UIADD3 UR4, UPT, UPT, -UR4, URZ, URZ ;  /* 0x000000ff04047290 */ /* 0x000fe2000fffe1ff */
[C---:B------:R-:W-:Y:S01]  /*0260*/  IMAD.SHL.U32 R2, R13.reuse, 0x20, RZ ;  /* 0x000000200d027824 */ /* 0x040fe200078e00ff */
[----:B------:R-:W-:Y:S01]  /*0270*/  CS2R R8, SRZ ;  /* 0x0000000000087805 */ /* 0x000fe2000001ff00 */
[----:B------:R-:W-:Y:S01]  /*0280*/  IMAD.SHL.U32 R3, R13, 0x10, RZ ;  /* 0x000000100d037824 */ /* 0x000fe200078e00ff */
[----:B------:R-:W-:Y:S01]  /*0290*/  CS2R R6, SRZ ;  /* 0x0000000000067805 */ /* 0x000fe2000001ff00 */
[----:B------:R-:W-:Y:S01]  /*02a0*/  IMAD.MOV.U32 R16, RZ, RZ, RZ ;  /* 0x000000ffff107224 */ /* 0x000fe200078e00ff */
[----:B------:R-:W-:Y:S01]  /*02b0*/  CS2R R4, SRZ ;  /* 0x0000000000047805 */ /* 0x000fe2000001ff00 */
[----:B------:R-:W-:Y:S01]  /*02c0*/  IMAD.MOV.U32 R18, RZ, RZ, RZ ;  /* 0x000000ffff127224 */ /* 0x000fe200078e00ff */
[----:B------:R-:W0:Y:S01]  /*02d0*/  LDCU UR12, c[0x0][0x3a0] ;  /* 0x00007400ff0c77ac */ /* 0x000e220008000800 */
[----:B------:R-:W-:Y:S01]  /*02e0*/  IMAD.U32 R17, RZ, RZ, UR4 ;  /* 0x00000004ff117e24 */ /* 0x000fe2000f8e00ff */
[----:B------:R-:W1:Y:S06]  /*02f0*/  LDCU.64 UR8, c[0x0][0x388] ;  /* 0x00007100ff0877ac */ /* 0x000e6c0008000a00 */
.L_x_6:
[----:B------:R-:W-:Y:S05]  /*0300*/  @P0 BRA `(.L_x_2) ;  /* 0x0000000000a40947 */ /* 0x000fea0003800000 */
[----:B------:R-:W2:Y:S01]  /*0310*/  S2R R12, SR_LANEID ;  /* 0x00000000000c7919 */ /* 0x000ea20000000000 */
[----:B------:R-:W3:Y:S01]  /*0320*/  LDC R27, c[0x0][0x39c] ;  /* 0x0000e700ff1b7b82 */ /* 0x000ee20000000800 */
[----:B------:R-:W-:Y:S01]  /*0330*/  IMAD.MOV.U32 R13, RZ, RZ, RZ ;  /* 0x000000ffff0d7224 */ /* 0x000fe200078e00ff */
[----:B------:R-:W4:Y:S06]  /*0340*/  S2R R26, SR_LANEID ;  /* 0x00000000001a7919 */ /* 0x000f2c0000000000 */
[----:B------:R-:W5:Y:S01]  /*0350*/  LDC.64 R20, c[0x0][0x380] ;  /* 0x0000e000ff147b82 */ /* 0x000f620000000a00 */
[----:B---3--:R-:W-:-:S02]  /*0360*/  SHF.R.U32.HI R14, RZ, 0x1, R27 ;  /* 0x00000001ff0e7819 */ /* 0x008fc4000001161b */
[----:B--2---:R-:W-:Y:S01]  /*0370*/  SHF.R.U32.HI R15, RZ, 0x2, R12 ;  /* 0x00000002ff0f7819 */ /* 0x004fe2000001160c */
[----:B-----5:R-:W-:Y:S01]  /*0380*/  IMAD.WIDE.U32 R20, R19, 0x2, R20 ;  /* 0x0000000213147825 */ /* 0x020fe200078e0014 */
[----:B------:R-:W-:Y:S02]  /*0390*/  LOP3.LUT R12, R12, 0x3, RZ, 0xc0, !PT ;  /* 0x000000030c0c7812 */ /* 0x000fe400078ec0ff */
[----:B----4-:R-:W-:-:S03]  /*03a0*/  SHF.R.U32.HI R26, RZ, 0x2, R26 ;  /* 0x00000002ff1a7819 */ /* 0x010fc6000001161a */
[----:B------:R-:W-:-:S03]  /*03b0*/  IMAD.WIDE.U32 R14, R15, R14, R12 ;  /* 0x0000000e0f0e7225 */ /* 0x000fc600078e000c */
[----:B------:R-:W-:-:S04]  /*03c0*/  LEA R22, P1, R14, R20, 0x2 ;  /* 0x000000140e167211 */ /* 0x000fc800078210ff */
[----:B------:R-:W-:Y:S02]  /*03d0*/  LEA.HI.X R23, R14, R21, R15, 0x2, P1 ;  /* 0x000000150e177211 */ /* 0x000fe400008f140f */
[----:B------:R-:W2:Y:S02]  /*03e0*/  LDC R21, c[0x0][0x3a0] ;  /* 0x0000e800ff157b82 */ /* 0x000ea40000000800 */
[----:B--2---:R-:W-:-:S05]  /*03f0*/  SHF.R.U32.HI R15, RZ, 0x1, R21 ;  /* 0x00000001ff0f7819 */ /* 0x004fca0000011615 */
[----:B------:R-:W-:-:S04]  /*0400*/  IMAD.WIDE.U32 R12, R26, R15, R12 ;  /* 0x0000000f1a0c7225 */ /* 0x000fc800078e000c */
[----:B------:R-:W-:Y:S02]  /*0410*/  IMAD.SHL.U32 R15, R24, 0x10, RZ ;  /* 0x00000010180f7824 */ /* 0x000fe400078e00ff */
[----:B------:R-:W-:-:S03]  /*0420*/  IMAD.WIDE.U32 R26, R27, 0x10, R22 ;  /* 0x000000101b1a7825 */ /* 0x000fc600078e0016 */
[----:B------:R-:W-:-:S04]  /*0430*/  IADD3 R15, P1, PT, R15, R16, RZ ;  /* 0x000000100f0f7210 */ /* 0x000fc80007f3e0ff */
[----:B------:R-:W-:Y:S02]  /*0440*/  LEA.HI.X.SX32 R14, R16, RZ, 0x1, P1 ;  /* 0x000000ff100e7211 */ /* 0x000fe400008f0eff */
[----:B-1----:R-:W-:-:S04]  /*0450*/  LEA R29, P1, R15, UR8, 0x1 ;  /* 0x000000080f1d7c11 */ /* 0x002fc8000f8208ff */
[----:B------:R-:W-:Y:S02]  /*0460*/  LEA.HI.X R15, R15, UR9, R14, 0x1, P1 ;  /* 0x000000090f0f7c11 */ /* 0x000fe400088f0c0e */
[C---:B------:R-:W-:Y:S01]  /*0470*/  LEA R28, P1, R12.reuse, R29, 0x2 ;  /* 0x0000001d0c1c7211 */ /* 0x040fe200078210ff */
[----:B------:R-:W2:Y:S03]  /*0480*/  LDG.E R14, desc[UR6][R22.64+0x10] ;  /* 0x00001006160e7981 */ /* 0x000ea6000c1e1900 */
[----:B------:R-:W-:Y:S02]  /*0490*/  LEA.HI.X R29, R12, R15, R13, 0x2, P1 ;  /* 0x0000000f0c1d7211 */ /* 0x000fe400008f140d */
[----:B------:R-:W2:Y:S04]  /*04a0*/  LDG.E R13, desc[UR6][R26.64] ;  /* 0x000000061a0d7981 */ /* 0x000ea8000c1e1900 */
[----:B------:R1:W2:Y:S04]  /*04b0*/  LDG.E R15, desc[UR6][R26.64+0x10] ;  /* 0x000010061a0f7981 */ /* 0x0002a8000c1e1900 */
[----:B------:R3:W2:Y:S04]  /*04c0*/  LDG.E R12, desc[UR6][R22.64] ;  /* 0x00000006160c7981 */ /* 0x0006a8000c1e1900 */
[----:B------:R-:W4:Y:S01]  /*04d0*/  LDG.E R20, desc[UR6][R28.64] ;  /* 0x000000061c147981 */ /* 0x000f22000c1e1900 */
[----:B-1----:R-:W-:-:S05]  /*04e0*/  IMAD.WIDE.U32 R26, R21, 0x10, R28 ;  /* 0x00000010151a7825 */ /* 0x002fca00078e001c */
[----:B------:R-:W5:Y:S04]  /*04f0*/  LDG.E R21, desc[UR6][R26.64] ;  /* 0x000000061a157981 */ /* 0x000f68000c1e1900 */
[----:B------:R-:W3:Y:S04]  /*0500*/  LDG.E R28, desc[UR6][R28.64+0x10] ;  /* 0x000010061c1c7981 */ /* 0x000ee8000c1e1900 */
[----:B------:R-:W2:Y:S01]  /*0510*/  LDG.E R23, desc[UR6][R26.64+0x10] ;  /* 0x000010061a177981 */ /* 0x000ea2000c1e1900 */
[----:B------:R-:W-:Y:S05]  /*0520*/  WARPSYNC.ALL ;  /* 0x0000000000007948 */ /* 0x000fea0003800000 */
[----:B----4-:R-:W-:Y:S04]  /*0530*/  MOVM.16.MT88 R20, R20 ;  /* 0x000000001414723a */ /* 0x010fe80000000000 */
[----:B-----5:R-:W1:Y:S04]  /*0540*/  MOVM.16.MT88 R21, R21 ;  /* 0x000000001515723a */ /* 0x020e680000000000 */
[----:B---3--:R-:W-:Y:S04]  /*0550*/  MOVM.16.MT88 R22, R28 ;  /* 0x000000001c16723a */ /* 0x008fe80000000000 */
[----:B--2---:R-:W2:Y:S01]  /*0560*/  MOVM.16.MT88 R23, R23 ;  /* 0x000000001717723a */ /* 0x004ea20000000000 */
[C---:B-1----:R-:W-:Y:S08]  /*0570*/  HMMA.16816.F32 R4, R12.reuse, R20, R4 ;  /* 0x000000140c04723c */ /* 0x042ff00000001804 */
[----:B--2---:R-:W-:-:S15]  /*0580*/  HMMA.16816.F32 R8, R12, R22, R8 ;  /* 0x000000160c08723c */ /* 0x004fde0000001808 */
[----:B------:R-:W-:-:S05]  /*0590*/  NOP ;  /* 0x0000000000007918 */ /* 0x000fca0000000000 */
.L_x_2:
        /* <DEDUP_REMOVED lines=13> */
[----:B------:R-:W-:Y:S01]  /*0670*/  LEA.HI.X R23, R14, R21, R15, 0x2, P1 ;  /* 0x000000150e177211 */ /* 0x000fe200008f140f */
[----:B------:R-:W-:Y:S01]  /*0680*/  IMAD.SHL.U32 R14, R24, 0x10, RZ ;  /* 0x00000010180e7824 */ /* 0x000fe200078e00ff */
[----:B------:R-:W2:Y:S02]  /*0690*/  LDC R21, c[0x0][0x3a0] ;  /* 0x0000e800ff157b82 */ /* 0x000ea40000000800 */
[----:B--2---:R-:W-:-:S05]  /*06a0*/  SHF.R.U32.HI R15, RZ, 0x1, R21 ;  /* 0x00000001ff0f7819 */ /* 0x004fca0000011615 */
[----:B------:R-:W-:Y:S01]  /*06b0*/  IMAD.WIDE.U32 R12, R26, R15, R12 ;  /* 0x0000000f1a0c7225 */ /* 0x000fe200078e000c */
[----:B------:R-:W-:-:S03]  /*06c0*/  IADD3 R15, P1, PT, R14, R3, RZ ;  /* 0x000000030e0f7210 */ /* 0x000fc60007f3e0ff */
[----:B------:R-:W-:Y:S01]  /*06d0*/  IMAD.WIDE.U32 R26, R27, 0x10, R22 ;  /* 0x000000101b1a7825 */ /* 0x000fe200078e0016 */
        /* <DEDUP_REMOVED lines=22> */
.L_x_3:
        /* <DEDUP_REMOVED lines=42> */
.L_x_4:
        /* <DEDUP_REMOVED lines=42> */
.L_x_5:
[----:B------:R-:W-:Y:S02]  /*0d80*/  VIADD R17, R17, 0x4 ;  /* 0x0000000411117836 */ /* 0x000fe40000000000 */
[----:B0-----:R-:W-:Y:S02]  /*0d90*/  IMAD.U32 R13, RZ, RZ, UR12 ;  /* 0x0000000cff0d7e24 */ /* 0x001fe4000f8e00ff */
[----:B------:R-:W-:Y:S01]  /*0da0*/  VIADD R18, R18, 0x40 ;  /* 0x0000004012127836 */ /* 0x000fe20000000000 */
[----:B------:R-:W-:Y:S01]  /*0db0*/  ISETP.NE.AND P1, PT, R17, RZ, PT ;  /* 0x000000ff1100720c */ /* 0x000fe20003f25270 */
[----:B------:R-:W-:Y:S02]  /*0dc0*/  VIADD R19, R19, 0x40 ;  /* 0x0000004013137836 */ /* 0x000fe40000000000 */
[C---:B------:R-:W-:Y:S02]  /*0dd0*/  IMAD R0, R13.reuse, 0x40, R0 ;  /* 0x000000400d007824 */ /* 0x040fe400078e0200 */
[----:B------:R-:W-:-:S02]  /*0de0*/  IMAD R2, R13, 0x40, R2 ;  /* 0x000000400d027824 */ /* 0x000fc400078e0202 */
[C---:B------:R-:W-:Y:S02]  /*0df0*/  IMAD R16, R13.reuse, 0x40, R16 ;  /* 0x000000400d107824 */ /* 0x040fe400078e0210 */
[----:B------:R-:W-:-:S04]  /*0e00*/  IMAD R3, R13, 0x40, R3 ;  /* 0x000000400d037824 */ /* 0x000fc800078e0203 */
[----:B------:R-:W-:Y:S05]  /*0e10*/  @P1 BRA `(.L_x_6) ;  /* 0xfffffff400381947 */ /* 0x000fea000383ffff */
[----:B-1----:R-:W-:Y:S05]  /*0e20*/  BSYNC.RECONVERGENT B0 ;  /* 0x0000000000007941 */ /* 0x002fea0003800200 */
.L_x_1:
[----:B------:R-:W0:Y:S01]  /*0e30*/  LDCU UR4, c[0x0][0x39c] ;  /* 0x00007380ff0477ac */ /* 0x000e220008000800 */
[----:B------:R-:W-:Y:S01]  /*0e40*/  BSSY.RECONVERGENT B0, `(.L_x_0) ;  /* 0x000003a000007945 */ /* 0x000fe20003800200 */
[----:B0-----:R-:W-:-:S04]  /*0e50*/  UIADD3 UR4, UPT, UPT, UR4, -0x1, URZ ;  /* 0xffffffff04047890 */ /* 0x001fc8000fffe0ff */
[----:B------:R-:W-:-:S04]  /*0e60*/  ULEA.HI UR4, UR4, 0x1, URZ, 0x1c ;  /* 0x0000000104047891 */ /* 0x000fc8000f8fe0ff */
[----:B------:R-:W-:-:S04]  /*0e70*/  ULOP3.LUT UR4, UR4, 0x3, URZ, 0xc0, !UPT ;  /* 0x0000000304047892 */ /* 0x000fc8000f8ec0ff */
[----:B------:R-:W-:-:S09]  /*0e80*/  UISETP.NE.AND UP0, UPT, UR4, URZ, UPT ;  /* 0x000000ff0400728c */ /* 0x000fd2000bf05270 */
[----:B------:R-:W-:Y:S05]  /*0e90*/  BRA.U !UP0, `(.L_x_7) ;  /* 0x0000000108d07547 */ /* 0x000fea000b800000 */
[----:B------:R-:W0:Y:S01]  /*0ea0*/  LDCU UR5, c[0x0][0x39c] ;  /* 0x00007380ff0577ac */ /* 0x000e220008000800 */
[----:B------:R-:W-:Y:S01]  /*0eb0*/  IMAD R0, R18, R13, RZ ;  /* 0x0000000d12007224 */ /* 0x000fe200078e02ff */
[----:B------:R-:W-:-:S06]  /*0ec0*/  UIADD3 UR4, UPT, UPT, -UR4, URZ, URZ ;  /* 0x000000ff04047290 */ /* 0x000fcc000fffe1ff */
[----:B------:R-:W-:Y:S02]  /*0ed0*/  IMAD.U32 R2, RZ, RZ, UR4 ;  /* 0x00000004ff027e24 */ /* 0x000fe4000f8e00ff */
[----:B0-----:R-:W-:-:S04]  /*0ee0*/  IMAD R3, R25, UR5, RZ ;  /* 0x0000000519037c24 */ /* 0x001fc8000f8e02ff */
[----:B------:R-:W-:-:S07]  /*0ef0*/  IMAD R18, R3, 0x10, R18 ;  /* 0x0000001003127824 */ /* 0x000fce00078e0212 */
.L_x_9:
[----:B------:R-:W-:Y:S05]  /*0f00*/  @P0 BRA `(.L_x_8) ;  /* 0x00000000009c0947 */ /* 0x000fea0003800000 */
[----:B------:R-:W0:Y:S01]  /*0f10*/  S2R R19, SR_LANEID ;  /* 0x0000000000137919 */ /* 0x000e220000000000 */
[----:B------:R-:W1:Y:S01]  /*0f20*/  LDC R29, c[0x0][0x3a0] ;  /* 0x0000e800ff1d7b82 */ /* 0x000e620000000800 */
[----:B------:R-:W-:Y:S02]  /*0f30*/  IMAD.SHL.U32 R3, R24, 0x10, RZ ;  /* 0x0000001018037824 */ /* 0x000fe400078e00ff */
[----:B------:R-:W-:-:S03]  /*0f40*/  IMAD.MOV.U32 R13, RZ, RZ, RZ ;  /* 0x000000ffff0d7224 */ /* 0x000fc600078e00ff */
[----:B------:R-:W-:Y:S02]  /*0f50*/  IADD3 R3, P1, PT, R3, R0, RZ ;  /* 0x0000000003037210 */ /* 0x000fe40007f3e0ff */
[----:B------:R-:W2:Y:S02]  /*0f60*/  LDC R23, c[0x0][0x39c] ;  /* 0x0000e700ff177b82 */ /* 0x000ea40000000800 */
[----:B------:R-:W-:Y:S02]  /*0f70*/  LEA.HI.X.SX32 R20, R0, RZ, 0x1, P1 ;  /* 0x000000ff00147211 */ /* 0x000fe400008f0eff */
[----:B------:R-:W-:-:S04]  /*0f80*/  LEA R21, P1, R3, UR10, 0x1 ;  /* 0x0000000a03157c11 */ /* 0x000fc8000f8208ff */
[----:B------:R-:W3:Y:S01]  /*0f90*/  LDC.64 R14, c[0x0][0x380] ;  /* 0x0000e000ff0e7b82 */ /* 0x000ee20000000a00 */
[----:B------:R-:W-:Y:S02]  /*0fa0*/  LEA.HI.X R3, R3, UR11, R20, 0x1, P1 ;  /* 0x0000000b03037c11 */ /* 0x000fe400088f0c14 */
[----:B-1----:R-:W-:Y:S02]  /*0fb0*/  SHF.R.U32.HI R16, RZ, 0x1, R29 ;  /* 0x00000001ff107819 */ /* 0x002fe4000001161d */
[----:B0-----:R-:W-:Y:S02]  /*0fc0*/  LOP3.LUT R12, R19, 0x3, RZ, 0xc0, !PT ;  /* 0x00000003130c7812 */ /* 0x001fe400078ec0ff */
[----:B------:R-:W-:Y:S02]  /*0fd0*/  SHF.R.U32.HI R19, RZ, 0x2, R19 ;  /* 0x00000002ff137819 */ /* 0x000fe40000011613 */
[----:B--2---:R-:W-:-:S03]  /*0fe0*/  SHF.R.U32.HI R22, RZ, 0x1, R23 ;  /* 0x00000001ff167819 */ /* 0x004fc60000011617 */
[----:B------:R-:W-:-:S03]  /*0ff0*/  IMAD.WIDE.U32 R16, R19, R16, R12 ;  /* 0x0000001013107225 */ /* 0x000fc600078e000c */
[----:B------:R-:W-:-:S04]  /*1000*/  LEA R20, P1, R16, R21, 0x2 ;  /* 0x0000001510147211 */ /* 0x000fc800078210ff */
[----:B------:R-:W-:-:S03]  /*1010*/  LEA.HI.X R21, R16, R3, R17, 0x2, P1 ;  /* 0x0000000310157211 */ /* 0x000fc600008f1411 */
[----:B------:R-:W-:Y:S02]  /*1020*/  IMAD.WIDE.U32 R28, R29, 0x10, R20 ;  /* 0x000000101d1c7825 */ /* 0x000fe400078e0014 */
[----:B------:R-:W2:Y:S04]  /*1030*/  LDG.E R16, desc[UR6][R20.64] ;  /* 0x0000000614107981 */ /* 0x000ea8000c1e1900 */
[----:B------:R-:W4:Y:S04]  /*1040*/  LDG.E R17, desc[UR6][R28.64] ;  /* 0x000000061c117981 */ /* 0x000f28000c1e1900 */
[----:B------:R-:W5:Y:S04]  /*1050*/  LDG.E R3, desc[UR6][R28.64+0x10] ;  /* 0x000010061c037981 */ /* 0x000f68000c1e1900 */
[----:B------:R5:W5:Y:S01]  /*1060*/  LDG.E R20, desc[UR6][R20.64+0x10] ;  /* 0x0000100614147981 */ /* 0x000b62000c1e1900 */
[----:B------:R-:W-:-:S04]  /*1070*/  IMAD.WIDE.U32 R12, R19, R22, R12 ;  /* 0x00000016130c7225 */ /* 0x000fc800078e000c */
[----:B---3--:R-:W-:-:S03]  /*1080*/  IMAD.WIDE.U32 R14, R18, 0x2, R14 ;  /* 0x00000002120e7825 */ /* 0x008fc600078e000e */
[----:B------:R-:W-:-:S04]  /*1090*/  LEA R26, P1, R12, R14, 0x2 ;  /* 0x0000000e0c1a7211 */ /* 0x000fc800078210ff */
[----:B------:R-:W-:-:S03]  /*10a0*/  LEA.HI.X R27, R12, R15, R13, 0x2, P1 ;  /* 0x0000000f0c1b7211 */ /* 0x000fc600008f140d */
[----:B------:R-:W-:Y:S02]  /*10b0*/  IMAD.WIDE.U32 R22, R23, 0x10, R26 ;  /* 0x0000001017167825 */ /* 0x000fe400078e001a */
[----:B------:R-:W3:Y:S04]  /*10c0*/  LDG.E R12, desc[UR6][R26.64] ;  /* 0x000000061a0c7981 */ /* 0x000ee8000c1e1900 */
[----:B------:R-:W3:Y:S04]  /*10d0*/  LDG.E R14, desc[UR6][R26.64+0x10] ;  /* 0x000010061a0e7981 */ /* 0x000ee8000c1e1900 */
[----:B------:R-:W3:Y:S04]  /*10e0*/  LDG.E R13, desc[UR6][R22.64] ;  /* 0x00000006160d7981 */ /* 0x000ee8000c1e1900 */
[----:B------:R-:W3:Y:S01]  /*10f0*/  LDG.E R15, desc[UR6][R22.64+0x10] ;  /* 0x00001006160f7981 */ /* 0x000ee2000c1e1900 */
[----:B------:R-:W-:Y:S05]  /*1100*/  WARPSYNC.ALL ;  /* 0x0000000000007948 */ /* 0x000fea0003800000 */
[----:B--2---:R-:W-:Y:S04]  /*1110*/  MOVM.16.MT88 R16, R16 ;  /* 0x000000001010723a */ /* 0x004fe80000000000 */
[----:B----4-:R-:W3:Y:S04]  /*1120*/  MOVM.16.MT88 R17, R17 ;  /* 0x000000001111723a */ /* 0x010ee80000000000 */
[----:B-----5:R-:W-:Y:S04]  /*1130*/  MOVM.16.MT88 R21, R3 ;  /* 0x000000000315723a */ /* 0x020fe80000000000 */
[----:B------:R-:W0:Y:S01]  /*1140*/  MOVM.16.MT88 R20, R20 ;  /* 0x000000001414723a */ /* 0x000e220000000000 */
[C---:B---3--:R-:W-:Y:S08]  /*1150*/  HMMA.16816.F32 R4, R12.reuse, R16, R4 ;  /* 0x000000100c04723c */ /* 0x048ff00000001804 */
[----:B0-----:R-:W-:-:S15]  /*1160*/  HMMA.16816.F32 R8, R12, R20, R8 ;  /* 0x000000140c08723c */ /* 0x001fde0000001808 */
[----:B------:R-:W-:-:S05]  /*1170*/  NOP ;  /* 0x0000000000007918 */ /* 0x000fca0000000000 */
.L_x_8:
[----:B------:R-:W0:Y:S01]  /*1180*/  LDC R3, c[0x0][0x3a0] ;  /* 0x0000e800ff037b82 */ /* 0x000e220000000800 */
[----:B------:R-:W-:Y:S02]  /*1190*/  VIADD R2, R2, 0x1 ;  /* 0x0000000102027836 */ /* 0x000fe40000000000 */
[----:B------:R-:W-:-:S03]  /*11a0*/  VIADD R18, R18, 0x10 ;  /* 0x0000001012127836 */ /* 0x000fc60000000000 */
[----:B------:R-:W-:Y:S01]  /*11b0*/  ISETP.NE.AND P1, PT, R2, RZ, PT ;  /* 0x000000ff0200720c */ /* 0x000fe20003f25270 */
[----:B0-----:R-:W-:-:S12]  /*11c0*/  IMAD R0, R3, 0x10, R0 ;  /* 0x0000001003007824 */ /* 0x001fd800078e0200 */
[----:B------:R-:W-:Y:S05]  /*11d0*/  @P1 BRA `(.L_x_9) ;  /* 0xfffffffc00481947 */ /* 0x000fea000383ffff */
.L_x_7:
[----:B------:R-:W-:Y:S05]  /*11e0*/  BSYNC.RECONVERGENT B0 ;  /* 0x0000000000007941 */ /* 0x000fea0003800200 */
.L_x_0:
[----:B------:R-:W0:Y:S01]  /*11f0*/  S2R R2, SR_LANEID ;  /* 0x0000000000027919 */ /* 0x000e220000000000 */
[----:B------:R-:W1:Y:S01]  /*1200*/  LDC R0, c[0x0][0x3a0] ;  /* 0x0000e800ff007b82 */ /* 0x000e620000000800 */
[----:B------:R-:W2:Y:S01]  /*1210*/  LDCU.64 UR4, c[0x0][0x390] ;  /* 0x00007200ff0477ac */ /* 0x000ea20008000a00 */
[----:B------:R-:W-:Y:S02]  /*1220*/  IMAD.MOV.U32 R3, RZ, RZ, RZ ;  /* 0x000000ffff037224 */ /* 0x000fe400078e00ff */
[----:B-1----:R-:W-:Y:S01]  /*1230*/  IMAD R25, R25, R0, RZ ;  /* 0x0000000019197224 */ /* 0x002fe200078e02ff */
[----:B------:R-:W-:-:S03]  /*1240*/  SHF.R.U32.HI R17, RZ, 0x1, R0 ;  /* 0x00000001ff117819 */ /* 0x000fc60000011600 */
[----:B------:R-:W-:Y:S01]  /*1250*/  IMAD.SHL.U32 R25, R25, 0x10, RZ ;  /* 0x0000001019197824 */ /* 0x000fe200078e00ff */
[----:B0-----:R-:W-:Y:S02]  /*1260*/  SHF.R.U32.HI R13, RZ, 0x2, R2 ;  /* 0x00000002ff0d7819 */ /* 0x001fe40000011602 */
[----:B------:R-:W-:Y:S02]  /*1270*/  LOP3.LUT R2, R2, 0x3, RZ, 0xc0, !PT ;  /* 0x0000000302027812 */ /* 0x000fe400078ec0ff */
[----:B------:R-:W-:-:S03]  /*1280*/  LEA R15, P0, R24, R25, 0x4 ;  /* 0x00000019180f7211 */ /* 0x000fc600078020ff */
[----:B------:R-:W-:Y:S01]  /*1290*/  IMAD.WIDE.U32 R12, R13, R17, R2 ;  /* 0x000000110d0c7225 */ /* 0x000fe200078e0002 */
[----:B------:R-:W-:Y:S02]  /*12a0*/  LEA.HI.X.SX32 R0, R25, RZ, 0x1, P0 ;  /* 0x000000ff19007211 */ /* 0x000fe400000f0eff */
[----:B--2---:R-:W-:-:S04]  /*12b0*/  LEA R3, P0, R15, UR4, 0x2 ;  /* 0x000000040f037c11 */ /* 0x004fc8000f8010ff */
[----:B------:R-:W-:Y:S01]  /*12c0*/  LEA.HI.X R15, R15, UR5, R0, 0x2, P0 ;  /* 0x000000050f0f7c11 */ /* 0x000fe200080f1400 */
[----:B------:R-:W-:Y:S05]  /*12d0*/  WARPSYNC.ALL ;  /* 0x0000000000007948 */ /* 0x000fea0003800000 */
[----:B------:R-:W-:-:S04]  /*12e0*/  LEA R2, P0, R12, R3, 0x3 ;  /* 0x000000030c027211 */ /* 0x000fc800078018ff */
[----:B------:R-:W-:-:S03]  /*12f0*/  LEA.HI.X R3, R12, R15, R13, 0x3, P0 ;  /* 0x0000000f0c037211 */ /* 0x000fc600000f1c0d */
[----:B------:R-:W-:Y:S02]  /*1300*/  IMAD.WIDE.U32 R12, R17, 0x40, R2 ;  /* 0x00000040110c7825 */ /* 0x000fe400078e0002 */
[----:B------:R-:W-:Y:S04]  /*1310*/  STG.E.64 desc[UR6][R2.64], R4 ;  /* 0x0000000402007986 */ /* 0x000fe8000c101b06 */
[----:B------:R-:W-:Y:S04]  /*1320*/  STG.E.64 desc[UR6][R12.64], R6 ;  /* 0x000000060c007986 */ /* 0x000fe8000c101b06 */
[----:B------:R-:W-:Y:S04]  /*1330*/  STG.E.64 desc[UR6][R2.64+0x20], R8 ;  /* 0x0000200802007986 */ /* 0x000fe8000c101b06 */
[----:B------:R-:W-:Y:S01]  /*1340*/  STG.E.64 desc[UR6][R12.64+0x20], R10 ;  /* 0x0000200a0c007986 */ /* 0x000fe2000c101b06 */
[----:B------:R-:W-:Y:S05]  /*1350*/  EXIT ;  /* 0x000000000000794d */ /* 0x000fea0003800000 */
.L_x_10:
[----:B------:R-:W-:-:S00]  /*1360*/  BRA `(.L_x_10) ;  /* 0xfffffffc00fc7947 */ /* 0x000fc0000383ffff */
[----:B------:R-:W-:-:S00]  /*1370*/  NOP ;  /* 0x0000000000007918 */ /* 0x000fc00000000000 */
        /* <DEDUP_REMOVED lines=8> */
.L_x_11:


//--------------------- .nv.shared.reserved.0     --------------------------
	.section	.nv.shared.reserved.0,"aw",@nobits
	.weak		__nv_reservedSMEM_offset_0_alias
	.size		__nv_reservedSMEM_offset_0_alias, 0, 64
	.other		__nv_reservedSMEM_offset_0_alias,@"STO_CUDA_RESERVED_SHARED STV_DEFAULT"
__nv_reservedSMEM_offset_0_alias:
	.zero		0
	.zero		64


//--------------------- .nv.constant0._Z14wmma_mm_kernelI6__halffLi16ELi16ELi16EEvPKT_S3_PT0_iii --------------------------
	.section	.nv.constant0._Z14wmma_mm_kernelI6__halffLi16ELi16ELi16EEvPKT_S3_PT0_iii,"a",@progbits
	.sectionflags	@""
	.align	4
.nv.constant0._Z14wmma_mm_kernelI6__halffLi16ELi16ELi16EEvPKT_S3_PT0_iii:
	.zero		932


//--------------------- SYMBOLS --------------------------

	.type		.nv.reservedSmem.offset0,@object
	.size		.nv.reservedSmem.offset0,0x4
